//
// Generated by NVIDIA NVVM Compiler
//
// Compiler Build ID: CL-36424714
// Cuda compilation tools, release 13.0, V13.0.88
// Based on NVVM 20.0.0
//

.version 9.0
.target sm_100
.address_size 64

	// .globl	_Z12stereoKernelPhS_S_dii

.visible .entry _Z12stereoKernelPhS_S_dii(
	.param .u64 .ptr .align 1 _Z12stereoKernelPhS_S_dii_param_0,
	.param .u64 .ptr .align 1 _Z12stereoKernelPhS_S_dii_param_1,
	.param .u64 .ptr .align 1 _Z12stereoKernelPhS_S_dii_param_2,
	.param .f64 _Z12stereoKernelPhS_S_dii_param_3,
	.param .u32 _Z12stereoKernelPhS_S_dii_param_4,
	.param .u32 _Z12stereoKernelPhS_S_dii_param_5
)
{


	ret;

}


// ===== COMPILED SASS (sm_100) =====

	.target	sm_100

	.elftype	@"ET_EXEC"


//--------------------- .note.nv.tkinfo           --------------------------
	.section	.note.nv.tkinfo,"",@"SHT_NOTE"
	.sectionflags	@"SHF_NOTE_NV_TKINFO"
	.tkinfo
        /*0018*/ 	.word	0x00000002
        /*0030*/ 	.string	""
        /*0030*/ 	.string	"ptxas"
        /*0030*/ 	.string	"Cuda compilation tools, release 13.0, V13.0.88"
        /*0030*/ 	.string	"Build cuda_13.0.r13.0/compiler.36424714_0"
        /*0030*/ 	.string	"-arch sm_100 -m 64 "



//--------------------- .note.nv.cuinfo           --------------------------
	.section	.note.nv.cuinfo,"",@"SHT_NOTE"
	.sectionflags	@"SHF_NOTE_NV_CUINFO"
        /*0018*/ 	.short	0x0002
        /*001a*/ 	.short	0x0064
        /*001c*/ 	.short	0x0082
	.zero		2


//--------------------- .nv.info                  --------------------------
	.section	.nv.info,"",@"SHT_CUDA_INFO"
	.align	4


	//----- nvinfo : EIATTR_REGCOUNT
	.align		4
        /*0000*/ 	.byte	0x04, 0x2f
        /*0002*/ 	.short	(.L_1 - .L_0)
	.align		4
.L_0:
        /*0004*/ 	.word	index@(_Z12stereoKernelPhS_S_dii)
        /*0008*/ 	.word	0x00000004


	//----- nvinfo : EIATTR_FRAME_SIZE
	.align		4
.L_1:
        /*000c*/ 	.byte	0x04, 0x11
        /*000e*/ 	.short	(.L_3 - .L_2)
	.align		4
.L_2:
        /*0010*/ 	.word	index@(_Z12stereoKernelPhS_S_dii)
        /*0014*/ 	.word	0x00000000


	//----- nvinfo : EIATTR_MIN_STACK_SIZE
	.align		4
.L_3:
        /*0018*/ 	.byte	0x04, 0x12
        /*001a*/ 	.short	(.L_5 - .L_4)
	.align		4
.L_4:
        /*001c*/ 	.word	index@(_Z12stereoKernelPhS_S_dii)
        /*0020*/ 	.word	0x00000000
.L_5:


//--------------------- .nv.compat                --------------------------
	.section	.nv.compat,"",@"SHT_CUDA_COMPAT_INFO"
	.align	4
        /*0000*/ 	.byte	0x02, 0x09, 0x00, 0x00, 0x02, 0x02, 0x01, 0x00, 0x02, 0x05, 0x05, 0x00, 0x03, 0x07, 0x01, 0x01
        /*0010*/ 	.byte	0x02, 0x03, 0x00, 0x00, 0x02, 0x06, 0x01, 0x00, 0x04, 0x0b, 0x08, 0x00, 0x09, 0x00, 0x00, 0x00
        /*0020*/ 	.byte	0x00, 0x00, 0x00, 0x00


//--------------------- .nv.info._Z12stereoKernelPhS_S_dii --------------------------
	.section	.nv.info._Z12stereoKernelPhS_S_dii,"",@"SHT_CUDA_INFO"
	.sectionflags	@""
	.align	4


	//----- nvinfo : EIATTR_CUDA_API_VERSION
	.align		4
        /*0000*/ 	.byte	0x04, 0x37
        /*0002*/ 	.short	(.L_7 - .L_6)
.L_6:
        /*0004*/ 	.word	0x00000082


	//----- nvinfo : EIATTR_KPARAM_INFO
	.align		4
.L_7:
        /*0008*/ 	.byte	0x04, 0x17
        /*000a*/ 	.short	(.L_9 - .L_8)
.L_8:
        /*000c*/ 	.word	0x00000000
        /*0010*/ 	.short	0x0005
        /*0012*/ 	.short	0x0024
        /*0014*/ 	.byte	0x00, 0xf0, 0x11, 0x00


	//----- nvinfo : EIATTR_KPARAM_INFO
	.align		4
.L_9:
        /*0018*/ 	.byte	0x04, 0x17
        /*001a*/ 	.short	(.L_11 - .L_10)
.L_10:
        /*001c*/ 	.word	0x00000000
        /*0020*/ 	.short	0x0004
        /*0022*/ 	.short	0x0020
        /*0024*/ 	.byte	0x00, 0xf0, 0x11, 0x00


	//----- nvinfo : EIATTR_KPARAM_INFO
	.align		4
.L_11:
        /*0028*/ 	.byte	0x04, 0x17
        /*002a*/ 	.short	(.L_13 - .L_12)
.L_12:
        /*002c*/ 	.word	0x00000000
        /*0030*/ 	.short	0x0003
        /*0032*/ 	.short	0x0018
        /*0034*/ 	.byte	0x00, 0xf0, 0x21, 0x00


	//----- nvinfo : EIATTR_KPARAM_INFO
	.align		4
.L_13:
        /*0038*/ 	.byte	0x04, 0x17
        /*003a*/ 	.short	(.L_15 - .L_14)
.L_14:
        /*003c*/ 	.word	0x00000000
        /*0040*/ 	.short	0x0002
        /*0042*/ 	.short	0x0010
        /*0044*/ 	.byte	0x00, 0xf5, 0x21, 0x00


	//----- nvinfo : EIATTR_KPARAM_INFO
	.align		4
.L_15:
        /*0048*/ 	.byte	0x04, 0x17
        /*004a*/ 	.short	(.L_17 - .L_16)
.L_16:
        /*004c*/ 	.word	0x00000000
        /*0050*/ 	.short	0x0001
        /*0052*/ 	.short	0x0008
        /*0054*/ 	.byte	0x00, 0xf5, 0x21, 0x00


	//----- nvinfo : EIATTR_KPARAM_INFO
	.align		4
.L_17:
        /*0058*/ 	.byte	0x04, 0x17
        /*005a*/ 	.short	(.L_19 - .L_18)
.L_18:
        /*005c*/ 	.word	0x00000000
        /*0060*/ 	.short	0x0000
        /*0062*/ 	.short	0x0000
        /*0064*/ 	.byte	0x00, 0xf5, 0x21, 0x00


	//----- nvinfo : EIATTR_SPARSE_MMA_MASK
	.align		4
.L_19:
        /*0068*/ 	.byte	0x03, 0x50
        /*006a*/ 	.short	0x0000


	//----- nvinfo : EIATTR_MAXREG_COUNT
	.align		4
        /*006c*/ 	.byte	0x03, 0x1b
        /*006e*/ 	.short	0x00ff


	//----- nvinfo : EIATTR_MERCURY_ISA_VERSION
	.align		4
        /*0070*/ 	.byte	0x03, 0x5f
        /*0072*/ 	.short	0x0101


	//----- nvinfo : EIATTR_VRC_CTA_INIT_COUNT
	.align		4
        /*0074*/ 	.byte	0x02, 0x4a
	.zero		1
	.zero		1


	//----- nvinfo : EIATTR_EXIT_INSTR_OFFSETS
	.align		4
        /*0078*/ 	.byte	0x04, 0x1c
        /*007a*/ 	.short	(.L_21 - .L_20)


	//   ....[0]....
.L_20:
        /*007c*/ 	.word	0x00000010


	//----- nvinfo : EIATTR_CBANK_PARAM_SIZE
	.align		4
.L_21:
        /*0080*/ 	.byte	0x03, 0x19
        /*0082*/ 	.short	0x0028


	//----- nvinfo : EIATTR_PARAM_CBANK
	.align		4
        /*0084*/ 	.byte	0x04, 0x0a
        /*0086*/ 	.short	(.L_23 - .L_22)
	.align		4
.L_22:
        /*0088*/ 	.word	index@(.nv.constant0._Z12stereoKernelPhS_S_dii)
        /*008c*/ 	.short	0x0380
        /*008e*/ 	.short	0x0028


	//----- nvinfo : EIATTR_SW_WAR
	.align		4
.L_23:
        /*0090*/ 	.byte	0x04, 0x36
        /*0092*/ 	.short	(.L_25 - .L_24)
.L_24:
        /*0094*/ 	.word	0x00000008
.L_25:


//--------------------- .nv.callgraph             --------------------------
	.section	.nv.callgraph,"",@"SHT_CUDA_CALLGRAPH"
	.align	4
	.sectionentsize	8
	.align		4
        /*0000*/ 	.word	0x00000000
	.align		4
        /*0004*/ 	.word	0xffffffff
	.align		4
        /*0008*/ 	.word	0x00000000
	.align		4
        /*000c*/ 	.word	0xfffffffe
	.align		4
        /*0010*/ 	.word	0x00000000
	.align		4
        /*0014*/ 	.word	0xfffffffd
	.align		4
        /*0018*/ 	.word	0x00000000
	.align		4
        /*001c*/ 	.word	0xfffffffc


//--------------------- .text._Z12stereoKernelPhS_S_dii --------------------------
	.section	.text._Z12stereoKernelPhS_S_dii,"ax",@progbits
	.align	128
        .global         _Z12stereoKernelPhS_S_dii
        .type           _Z12stereoKernelPhS_S_dii,@function
        .size           _Z12stereoKernelPhS_S_dii,(.L_x_1 - _Z12stereoKernelPhS_S_dii)
        .other          _Z12stereoKernelPhS_S_dii,@"STO_CUDA_ENTRY STV_DEFAULT"
_Z12stereoKernelPhS_S_dii:
.text._Z12stereoKernelPhS_S_dii:
[----:B------:R-:W-:Y:S01]  /*0000*/  LDC R1, c[0x0][0x37c] ;  /* 0x0000df00ff017b82 */ /* 0x000fe20000000800 */
[----:B------:R-:W-:Y:S05]  /*0010*/  EXIT ;  /* 0x000000000000794d */ /* 0x000fea0003800000 */
.L_x_0:
[----:B------:R-:W-:-:S00]  /*0020*/  BRA `(.L_x_0) ;  /* 0xfffffffc00fc7947 */ /* 0x000fc0000383ffff */
[----:B------:R-:W-:-:S00]  /*0030*/  NOP ;  /* 0x0000000000007918 */ /* 0x000fc00000000000 */
        /* <DEDUP_REMOVED lines=12> */
.L_x_1:


//--------------------- .nv.shared.reserved.0     --------------------------
	.section	.nv.shared.reserved.0,"aw",@nobits
	.weak		__nv_reservedSMEM_offset_0_alias
	.size		__nv_reservedSMEM_offset_0_alias, 0, 64
	.other		__nv_reservedSMEM_offset_0_alias,@"STO_CUDA_RESERVED_SHARED STV_DEFAULT"
__nv_reservedSMEM_offset_0_alias:
	.zero		0
	.zero		64


//--------------------- .nv.constant0._Z12stereoKernelPhS_S_dii --------------------------
	.section	.nv.constant0._Z12stereoKernelPhS_S_dii,"a",@progbits
	.sectionflags	@""
	.align	4
.nv.constant0._Z12stereoKernelPhS_S_dii:
	.zero		936


//--------------------- SYMBOLS --------------------------

	.type		.nv.reservedSmem.offset0,@object
	.size		.nv.reservedSmem.offset0,0x4
